//
// Generated by NVIDIA NVVM Compiler
//
// Compiler Build ID: CL-36424714
// Cuda compilation tools, release 13.0, V13.0.88
// Based on NVVM 20.0.0
//

.version 9.0
.target sm_100
.address_size 64

	// .globl	_Z9solveStepPdS_S_S_

.visible .entry _Z9solveStepPdS_S_S_(
	.param .u64 .ptr .align 1 _Z9solveStepPdS_S_S__param_0,
	.param .u64 .ptr .align 1 _Z9solveStepPdS_S_S__param_1,
	.param .u64 .ptr .align 1 _Z9solveStepPdS_S_S__param_2,
	.param .u64 .ptr .align 1 _Z9solveStepPdS_S_S__param_3
)
{
	.reg .pred 	%p<3>;
	.reg .b32 	%r<14>;
	.reg .b64 	%rd<22>;
	.reg .b64 	%fd<58>;

	ld.param.u64 	%rd9, [_Z9solveStepPdS_S_S__param_0];
	ld.param.u64 	%rd7, [_Z9solveStepPdS_S_S__param_1];
	ld.param.u64 	%rd10, [_Z9solveStepPdS_S_S__param_2];
	ld.param.u64 	%rd8, [_Z9solveStepPdS_S_S__param_3];
	cvta.to.global.u64 	%rd1, %rd9;
	cvta.to.global.u64 	%rd2, %rd10;
	mov.u32 	%r7, %tid.x;
	mov.u32 	%r8, %ctaid.x;
	mov.u32 	%r9, %ntid.x;
	mad.lo.s32 	%r1, %r8, %r9, %r7;
	setp.gt.s32 	%p1, %r1, 10239;
	@%p1 bra 	$L__BB0_4;
	mul.lo.s32 	%r12, %r1, 10240;
	add.s64 	%rd3, %rd1, 64;
	add.s64 	%rd21, %rd2, 64;
	mov.f64 	%fd57, 0d0000000000000000;
	mov.b32 	%r13, 0;
$L__BB0_2:
	mul.wide.s32 	%rd11, %r12, 8;
	add.s64 	%rd12, %rd3, %rd11;
	ld.global.f64 	%fd4, [%rd12+-64];
	ld.global.f64 	%fd5, [%rd21+-64];
	fma.rn.f64 	%fd6, %fd4, %fd5, %fd57;
	ld.global.f64 	%fd7, [%rd12+-56];
	ld.global.f64 	%fd8, [%rd21+-56];
	fma.rn.f64 	%fd9, %fd7, %fd8, %fd6;
	ld.global.f64 	%fd10, [%rd12+-48];
	ld.global.f64 	%fd11, [%rd21+-48];
	fma.rn.f64 	%fd12, %fd10, %fd11, %fd9;
	ld.global.f64 	%fd13, [%rd12+-40];
	ld.global.f64 	%fd14, [%rd21+-40];
	fma.rn.f64 	%fd15, %fd13, %fd14, %fd12;
	ld.global.f64 	%fd16, [%rd12+-32];
	ld.global.f64 	%fd17, [%rd21+-32];
	fma.rn.f64 	%fd18, %fd16, %fd17, %fd15;
	ld.global.f64 	%fd19, [%rd12+-24];
	ld.global.f64 	%fd20, [%rd21+-24];
	fma.rn.f64 	%fd21, %fd19, %fd20, %fd18;
	ld.global.f64 	%fd22, [%rd12+-16];
	ld.global.f64 	%fd23, [%rd21+-16];
	fma.rn.f64 	%fd24, %fd22, %fd23, %fd21;
	ld.global.f64 	%fd25, [%rd12+-8];
	ld.global.f64 	%fd26, [%rd21+-8];
	fma.rn.f64 	%fd27, %fd25, %fd26, %fd24;
	ld.global.f64 	%fd28, [%rd12];
	ld.global.f64 	%fd29, [%rd21];
	fma.rn.f64 	%fd30, %fd28, %fd29, %fd27;
	ld.global.f64 	%fd31, [%rd12+8];
	ld.global.f64 	%fd32, [%rd21+8];
	fma.rn.f64 	%fd33, %fd31, %fd32, %fd30;
	ld.global.f64 	%fd34, [%rd12+16];
	ld.global.f64 	%fd35, [%rd21+16];
	fma.rn.f64 	%fd36, %fd34, %fd35, %fd33;
	ld.global.f64 	%fd37, [%rd12+24];
	ld.global.f64 	%fd38, [%rd21+24];
	fma.rn.f64 	%fd39, %fd37, %fd38, %fd36;
	ld.global.f64 	%fd40, [%rd12+32];
	ld.global.f64 	%fd41, [%rd21+32];
	fma.rn.f64 	%fd42, %fd40, %fd41, %fd39;
	ld.global.f64 	%fd43, [%rd12+40];
	ld.global.f64 	%fd44, [%rd21+40];
	fma.rn.f64 	%fd45, %fd43, %fd44, %fd42;
	ld.global.f64 	%fd46, [%rd12+48];
	ld.global.f64 	%fd47, [%rd21+48];
	fma.rn.f64 	%fd48, %fd46, %fd47, %fd45;
	ld.global.f64 	%fd49, [%rd12+56];
	ld.global.f64 	%fd50, [%rd21+56];
	fma.rn.f64 	%fd57, %fd49, %fd50, %fd48;
	add.s32 	%r13, %r13, 16;
	add.s32 	%r12, %r12, 16;
	add.s64 	%rd21, %rd21, 128;
	setp.ne.s32 	%p2, %r13, 10240;
	@%p2 bra 	$L__BB0_2;
	mul.wide.s32 	%rd13, %r1, 8;
	add.s64 	%rd14, %rd2, %rd13;
	ld.global.f64 	%fd51, [%rd14];
	cvta.to.global.u64 	%rd15, %rd7;
	add.s64 	%rd16, %rd15, %rd13;
	ld.global.f64 	%fd52, [%rd16];
	sub.f64 	%fd53, %fd52, %fd57;
	mul.lo.s32 	%r11, %r1, 10241;
	mul.wide.s32 	%rd17, %r11, 8;
	add.s64 	%rd18, %rd1, %rd17;
	ld.global.f64 	%fd54, [%rd18];
	div.rn.f64 	%fd55, %fd53, %fd54;
	add.f64 	%fd56, %fd51, %fd55;
	cvta.to.global.u64 	%rd19, %rd8;
	add.s64 	%rd20, %rd19, %rd13;
	st.global.f64 	[%rd20], %fd56;
$L__BB0_4:
	ret;

}
	// .globl	_Z11diffVectorsPdS_S_
.visible .entry _Z11diffVectorsPdS_S_(
	.param .u64 .ptr .align 1 _Z11diffVectorsPdS_S__param_0,
	.param .u64 .ptr .align 1 _Z11diffVectorsPdS_S__param_1,
	.param .u64 .ptr .align 1 _Z11diffVectorsPdS_S__param_2
)
{
	.reg .pred 	%p<2>;
	.reg .b32 	%r<5>;
	.reg .b64 	%rd<11>;
	.reg .b64 	%fd<6>;

	ld.param.u64 	%rd1, [_Z11diffVectorsPdS_S__param_0];
	ld.param.u64 	%rd2, [_Z11diffVectorsPdS_S__param_1];
	ld.param.u64 	%rd3, [_Z11diffVectorsPdS_S__param_2];
	mov.u32 	%r2, %tid.x;
	mov.u32 	%r3, %ctaid.x;
	mov.u32 	%r4, %ntid.x;
	mad.lo.s32 	%r1, %r3, %r4, %r2;
	setp.gt.s32 	%p1, %r1, 10239;
	@%p1 bra 	$L__BB1_2;
	cvta.to.global.u64 	%rd4, %rd1;
	cvta.to.global.u64 	%rd5, %rd2;
	cvta.to.global.u64 	%rd6, %rd3;
	mul.wide.s32 	%rd7, %r1, 8;
	add.s64 	%rd8, %rd4, %rd7;
	ld.global.f64 	%fd1, [%rd8];
	add.s64 	%rd9, %rd5, %rd7;
	ld.global.f64 	%fd2, [%rd9];
	sub.f64 	%fd3, %fd1, %fd2;
	abs.f64 	%fd4, %fd3;
	add.s64 	%rd10, %rd6, %rd7;
	st.global.f64 	[%rd10], %fd4;
	ld.global.f64 	%fd5, [%rd9];
	st.global.f64 	[%rd8], %fd5;
$L__BB1_2:
	ret;

}


// ===== COMPILED SASS (sm_100) =====

	.target	sm_100

	.elftype	@"ET_EXEC"


//--------------------- .note.nv.tkinfo           --------------------------
	.section	.note.nv.tkinfo,"",@"SHT_NOTE"
	.sectionflags	@"SHF_NOTE_NV_TKINFO"
	.tkinfo
        /*0018*/ 	.word	0x00000002
        /*0030*/ 	.string	""
        /*0030*/ 	.string	"ptxas"
        /*0030*/ 	.string	"Cuda compilation tools, release 13.0, V13.0.88"
        /*0030*/ 	.string	"Build cuda_13.0.r13.0/compiler.36424714_0"
        /*0030*/ 	.string	"-arch sm_100 -m 64 "



//--------------------- .note.nv.cuinfo           --------------------------
	.section	.note.nv.cuinfo,"",@"SHT_NOTE"
	.sectionflags	@"SHF_NOTE_NV_CUINFO"
        /*0018*/ 	.short	0x0002
        /*001a*/ 	.short	0x0064
        /*001c*/ 	.short	0x0082
	.zero		2


//--------------------- .nv.info                  --------------------------
	.section	.nv.info,"",@"SHT_CUDA_INFO"
	.align	4


	//----- nvinfo : EIATTR_REGCOUNT
	.align		4
        /*0000*/ 	.byte	0x04, 0x2f
        /*0002*/ 	.short	(.L_1 - .L_0)
	.align		4
.L_0:
        /*0004*/ 	.word	index@(_Z9solveStepPdS_S_S_)
        /*0008*/ 	.word	0x00000020


	//----- nvinfo : EIATTR_FRAME_SIZE
	.align		4
.L_1:
        /*000c*/ 	.byte	0x04, 0x11
        /*000e*/ 	.short	(.L_3 - .L_2)
	.align		4
.L_2:
        /*0010*/ 	.word	index@($__internal_0_$__cuda_sm20_div_rn_f64_full)
        /*0014*/ 	.word	0x00000000


	//----- nvinfo : EIATTR_FRAME_SIZE
	.align		4
.L_3:
        /*0018*/ 	.byte	0x04, 0x11
        /*001a*/ 	.short	(.L_5 - .L_4)
	.align		4
.L_4:
        /*001c*/ 	.word	index@(_Z9solveStepPdS_S_S_)
        /*0020*/ 	.word	0x00000000


	//----- nvinfo : EIATTR_REGCOUNT
	.align		4
.L_5:
        /*0024*/ 	.byte	0x04, 0x2f
        /*0026*/ 	.short	(.L_7 - .L_6)
	.align		4
.L_6:
        /*0028*/ 	.word	index@(_Z11diffVectorsPdS_S_)
        /*002c*/ 	.word	0x00000012


	//----- nvinfo : EIATTR_FRAME_SIZE
	.align		4
.L_7:
        /*0030*/ 	.byte	0x04, 0x11
        /*0032*/ 	.short	(.L_9 - .L_8)
	.align		4
.L_8:
        /*0034*/ 	.word	index@(_Z11diffVectorsPdS_S_)
        /*0038*/ 	.word	0x00000000


	//----- nvinfo : EIATTR_MIN_STACK_SIZE
	.align		4
.L_9:
        /*003c*/ 	.byte	0x04, 0x12
        /*003e*/ 	.short	(.L_11 - .L_10)
	.align		4
.L_10:
        /*0040*/ 	.word	index@(_Z11diffVectorsPdS_S_)
        /*0044*/ 	.word	0x00000000


	//----- nvinfo : EIATTR_MIN_STACK_SIZE
	.align		4
.L_11:
        /*0048*/ 	.byte	0x04, 0x12
        /*004a*/ 	.short	(.L_13 - .L_12)
	.align		4
.L_12:
        /*004c*/ 	.word	index@(_Z9solveStepPdS_S_S_)
        /*0050*/ 	.word	0x00000000
.L_13:


//--------------------- .nv.compat                --------------------------
	.section	.nv.compat,"",@"SHT_CUDA_COMPAT_INFO"
	.align	4
        /*0000*/ 	.byte	0x02, 0x09, 0x00, 0x00, 0x02, 0x02, 0x01, 0x00, 0x02, 0x05, 0x05, 0x00, 0x03, 0x07, 0x01, 0x01
        /*0010*/ 	.byte	0x02, 0x03, 0x00, 0x00, 0x02, 0x06, 0x01, 0x00, 0x04, 0x0b, 0x08, 0x00, 0x01, 0x00, 0x00, 0x00
        /*0020*/ 	.byte	0x00, 0x00, 0x00, 0x00


//--------------------- .nv.info._Z11diffVectorsPdS_S_ --------------------------
	.section	.nv.info._Z11diffVectorsPdS_S_,"",@"SHT_CUDA_INFO"
	.sectionflags	@""
	.align	4


	//----- nvinfo : EIATTR_CUDA_API_VERSION
	.align		4
        /*0000*/ 	.byte	0x04, 0x37
        /*0002*/ 	.short	(.L_15 - .L_14)
.L_14:
        /*0004*/ 	.word	0x00000082


	//----- nvinfo : EIATTR_KPARAM_INFO
	.align		4
.L_15:
        /*0008*/ 	.byte	0x04, 0x17
        /*000a*/ 	.short	(.L_17 - .L_16)
.L_16:
        /*000c*/ 	.word	0x00000000
        /*0010*/ 	.short	0x0002
        /*0012*/ 	.short	0x0010
        /*0014*/ 	.byte	0x00, 0xf5, 0x21, 0x00


	//----- nvinfo : EIATTR_KPARAM_INFO
	.align		4
.L_17:
        /*0018*/ 	.byte	0x04, 0x17
        /*001a*/ 	.short	(.L_19 - .L_18)
.L_18:
        /*001c*/ 	.word	0x00000000
        /*0020*/ 	.short	0x0001
        /*0022*/ 	.short	0x0008
        /*0024*/ 	.byte	0x00, 0xf5, 0x21, 0x00


	//----- nvinfo : EIATTR_KPARAM_INFO
	.align		4
.L_19:
        /*0028*/ 	.byte	0x04, 0x17
        /*002a*/ 	.short	(.L_21 - .L_20)
.L_20:
        /*002c*/ 	.word	0x00000000
        /*0030*/ 	.short	0x0000
        /*0032*/ 	.short	0x0000
        /*0034*/ 	.byte	0x00, 0xf5, 0x21, 0x00


	//----- nvinfo : EIATTR_SPARSE_MMA_MASK
	.align		4
.L_21:
        /*0038*/ 	.byte	0x03, 0x50
        /*003a*/ 	.short	0x0000


	//----- nvinfo : EIATTR_MAXREG_COUNT
	.align		4
        /*003c*/ 	.byte	0x03, 0x1b
        /*003e*/ 	.short	0x00ff


	//----- nvinfo : EIATTR_MERCURY_ISA_VERSION
	.align		4
        /*0040*/ 	.byte	0x03, 0x5f
        /*0042*/ 	.short	0x0101


	//----- nvinfo : EIATTR_VRC_CTA_INIT_COUNT
	.align		4
        /*0044*/ 	.byte	0x02, 0x4a
	.zero		1
	.zero		1


	//----- nvinfo : EIATTR_EXIT_INSTR_OFFSETS
	.align		4
        /*0048*/ 	.byte	0x04, 0x1c
        /*004a*/ 	.short	(.L_23 - .L_22)


	//   ....[0]....
.L_22:
        /*004c*/ 	.word	0x00000060


	//   ....[1]....
        /*0050*/ 	.word	0x00000150


	//----- nvinfo : EIATTR_CBANK_PARAM_SIZE
	.align		4
.L_23:
        /*0054*/ 	.byte	0x03, 0x19
        /*0056*/ 	.short	0x0018


	//----- nvinfo : EIATTR_PARAM_CBANK
	.align		4
        /*0058*/ 	.byte	0x04, 0x0a
        /*005a*/ 	.short	(.L_25 - .L_24)
	.align		4
.L_24:
        /*005c*/ 	.word	index@(.nv.constant0._Z11diffVectorsPdS_S_)
        /*0060*/ 	.short	0x0380
        /*0062*/ 	.short	0x0018


	//----- nvinfo : EIATTR_SW_WAR
	.align		4
.L_25:
        /*0064*/ 	.byte	0x04, 0x36
        /*0066*/ 	.short	(.L_27 - .L_26)
.L_26:
        /*0068*/ 	.word	0x00000008
.L_27:


//--------------------- .nv.info._Z9solveStepPdS_S_S_ --------------------------
	.section	.nv.info._Z9solveStepPdS_S_S_,"",@"SHT_CUDA_INFO"
	.sectionflags	@""
	.align	4


	//----- nvinfo : EIATTR_CUDA_API_VERSION
	.align		4
        /*0000*/ 	.byte	0x04, 0x37
        /*0002*/ 	.short	(.L_29 - .L_28)
.L_28:
        /*0004*/ 	.word	0x00000082


	//----- nvinfo : EIATTR_KPARAM_INFO
	.align		4
.L_29:
        /*0008*/ 	.byte	0x04, 0x17
        /*000a*/ 	.short	(.L_31 - .L_30)
.L_30:
        /*000c*/ 	.word	0x00000000
        /*0010*/ 	.short	0x0003
        /*0012*/ 	.short	0x0018
        /*0014*/ 	.byte	0x00, 0xf5, 0x21, 0x00


	//----- nvinfo : EIATTR_KPARAM_INFO
	.align		4
.L_31:
        /*0018*/ 	.byte	0x04, 0x17
        /*001a*/ 	.short	(.L_33 - .L_32)
.L_32:
        /*001c*/ 	.word	0x00000000
        /*0020*/ 	.short	0x0002
        /*0022*/ 	.short	0x0010
        /*0024*/ 	.byte	0x00, 0xf5, 0x21, 0x00


	//----- nvinfo : EIATTR_KPARAM_INFO
	.align		4
.L_33:
        /*0028*/ 	.byte	0x04, 0x17
        /*002a*/ 	.short	(.L_35 - .L_34)
.L_34:
        /*002c*/ 	.word	0x00000000
        /*0030*/ 	.short	0x0001
        /*0032*/ 	.short	0x0008
        /*0034*/ 	.byte	0x00, 0xf5, 0x21, 0x00


	//----- nvinfo : EIATTR_KPARAM_INFO
	.align		4
.L_35:
        /*0038*/ 	.byte	0x04, 0x17
        /*003a*/ 	.short	(.L_37 - .L_36)
.L_36:
        /*003c*/ 	.word	0x00000000
        /*0040*/ 	.short	0x0000
        /*0042*/ 	.short	0x0000
        /*0044*/ 	.byte	0x00, 0xf5, 0x21, 0x00


	//----- nvinfo : EIATTR_SPARSE_MMA_MASK
	.align		4
.L_37:
        /*0048*/ 	.byte	0x03, 0x50
        /*004a*/ 	.short	0x0000


	//----- nvinfo : EIATTR_MAXREG_COUNT
	.align		4
        /*004c*/ 	.byte	0x03, 0x1b
        /*004e*/ 	.short	0x00ff


	//----- nvinfo : EIATTR_MERCURY_ISA_VERSION
	.align		4
        /*0050*/ 	.byte	0x03, 0x5f
        /*0052*/ 	.short	0x0101


	//----- nvinfo : EIATTR_VRC_CTA_INIT_COUNT
	.align		4
        /*0054*/ 	.byte	0x02, 0x4a
	.zero		1
	.zero		1


	//----- nvinfo : EIATTR_EXIT_INSTR_OFFSETS
	.align		4
        /*0058*/ 	.byte	0x04, 0x1c
        /*005a*/ 	.short	(.L_39 - .L_38)


	//   ....[0]....
.L_38:
        /*005c*/ 	.word	0x00000060


	//   ....[1]....
        /*0060*/ 	.word	0x000006f0


	//----- nvinfo : EIATTR_CRS_STACK_SIZE
	.align		4
.L_39:
        /*0064*/ 	.byte	0x04, 0x1e
        /*0066*/ 	.short	(.L_41 - .L_40)
.L_40:
        /*0068*/ 	.word	0x00000000


	//----- nvinfo : EIATTR_CBANK_PARAM_SIZE
	.align		4
.L_41:
        /*006c*/ 	.byte	0x03, 0x19
        /*006e*/ 	.short	0x0020


	//----- nvinfo : EIATTR_PARAM_CBANK
	.align		4
        /*0070*/ 	.byte	0x04, 0x0a
        /*0072*/ 	.short	(.L_43 - .L_42)
	.align		4
.L_42:
        /*0074*/ 	.word	index@(.nv.constant0._Z9solveStepPdS_S_S_)
        /*0078*/ 	.short	0x0380
        /*007a*/ 	.short	0x0020


	//----- nvinfo : EIATTR_SW_WAR
	.align		4
.L_43:
        /*007c*/ 	.byte	0x04, 0x36
        /*007e*/ 	.short	(.L_45 - .L_44)
.L_44:
        /*0080*/ 	.word	0x00000008
.L_45:


//--------------------- .nv.callgraph             --------------------------
	.section	.nv.callgraph,"",@"SHT_CUDA_CALLGRAPH"
	.align	4
	.sectionentsize	8
	.align		4
        /*0000*/ 	.word	0x00000000
	.align		4
        /*0004*/ 	.word	0xffffffff
	.align		4
        /*0008*/ 	.word	0x00000000
	.align		4
        /*000c*/ 	.word	0xfffffffe
	.align		4
        /*0010*/ 	.word	0x00000000
	.align		4
        /*0014*/ 	.word	0xfffffffd
	.align		4
        /*0018*/ 	.word	0x00000000
	.align		4
        /*001c*/ 	.word	0xfffffffc


//--------------------- .text._Z11diffVectorsPdS_S_ --------------------------
	.section	.text._Z11diffVectorsPdS_S_,"ax",@progbits
	.align	128
        .global         _Z11diffVectorsPdS_S_
        .type           _Z11diffVectorsPdS_S_,@function
        .size           _Z11diffVectorsPdS_S_,(.L_x_11 - _Z11diffVectorsPdS_S_)
        .other          _Z11diffVectorsPdS_S_,@"STO_CUDA_ENTRY STV_DEFAULT"
_Z11diffVectorsPdS_S_:
.text._Z11diffVectorsPdS_S_:
[----:B------:R-:W-:Y:S01]  /*0000*/  LDC R1, c[0x0][0x37c] ;  /* 0x0000df00ff017b82 */ /* 0x000fe20000000800 */
[----:B------:R-:W0:Y:S07]  /*0010*/  S2R R15, SR_TID.X ;  /* 0x00000000000f7919 */ /* 0x000e2e0000002100 */
[----:B------:R-:W0:Y:S08]  /*0020*/  S2UR UR4, SR_CTAID.X ;  /* 0x00000000000479c3 */ /* 0x000e300000002500 */
[----:B------:R-:W0:Y:S02]  /*0030*/  LDC R0, c[0x0][0x360] ;  /* 0x0000d800ff007b82 */ /* 0x000e240000000800 */
[----:B0-----:R-:W-:-:S05]  /*0040*/  IMAD R15, R0, UR4, R15 ;  /* 0x00000004000f7c24 */ /* 0x001fca000f8e020f */
[----:B------:R-:W-:-:S13]  /*0050*/  ISETP.GT.AND P0, PT, R15, 0x27ff, PT ;  /* 0x000027ff0f00780c */ /* 0x000fda0003f04270 */
[----:B------:R-:W-:Y:S05]  /*0060*/  @P0 EXIT ;  /* 0x000000000000094d */ /* 0x000fea0003800000 */
[----:B------:R-:W0:Y:S01]  /*0070*/  LDC.64 R2, c[0x0][0x380] ;  /* 0x0000e000ff027b82 */ /* 0x000e220000000a00 */
[----:B------:R-:W1:Y:S07]  /*0080*/  LDCU.64 UR4, c[0x0][0x358] ;  /* 0x00006b00ff0477ac */ /* 0x000e6e0008000a00 */
[----:B------:R-:W2:Y:S08]  /*0090*/  LDC.64 R6, c[0x0][0x388] ;  /* 0x0000e200ff067b82 */ /* 0x000eb00000000a00 */
[----:B------:R-:W3:Y:S01]  /*00a0*/  LDC.64 R10, c[0x0][0x390] ;  /* 0x0000e400ff0a7b82 */ /* 0x000ee20000000a00 */
[----:B0-----:R-:W-:-:S05]  /*00b0*/  IMAD.WIDE R2, R15, 0x8, R2 ;  /* 0x000000080f027825 */ /* 0x001fca00078e0202 */
[----:B-1----:R-:W4:Y:S01]  /*00c0*/  LDG.E.64 R4, desc[UR4][R2.64] ;  /* 0x0000000402047981 */ /* 0x002f22000c1e1b00 */
[----:B--2---:R-:W-:-:S05]  /*00d0*/  IMAD.WIDE R6, R15, 0x8, R6 ;  /* 0x000000080f067825 */ /* 0x004fca00078e0206 */
[----:B------:R-:W4:Y:S02]  /*00e0*/  LDG.E.64 R8, desc[UR4][R6.64] ;  /* 0x0000000406087981 */ /* 0x000f24000c1e1b00 */
[----:B----4-:R-:W-:-:S08]  /*00f0*/  DADD R4, R4, -R8 ;  /* 0x0000000004047229 */ /* 0x010fd00000000808 */
[----:B------:R-:W-:Y:S01]  /*0100*/  DADD R12, -RZ, |R4| ;  /* 0x00000000ff0c7229 */ /* 0x000fe20000000504 */
[----:B---3--:R-:W-:-:S06]  /*0110*/  IMAD.WIDE R4, R15, 0x8, R10 ;  /* 0x000000080f047825 */ /* 0x008fcc00078e020a */
[----:B------:R-:W-:Y:S04]  /*0120*/  STG.E.64 desc[UR4][R4.64], R12 ;  /* 0x0000000c04007986 */ /* 0x000fe8000c101b04 */
[----:B------:R-:W2:Y:S04]  /*0130*/  LDG.E.64 R8, desc[UR4][R6.64] ;  /* 0x0000000406087981 */ /* 0x000ea8000c1e1b00 */
[----:B--2---:R-:W-:Y:S01]  /*0140*/  STG.E.64 desc[UR4][R2.64], R8 ;  /* 0x0000000802007986 */ /* 0x004fe2000c101b04 */
[----:B------:R-:W-:Y:S05]  /*0150*/  EXIT ;  /* 0x000000000000794d */ /* 0x000fea0003800000 */
.L_x_0:
[----:B------:R-:W-:-:S00]  /*0160*/  BRA `(.L_x_0) ;  /* 0xfffffffc00fc7947 */ /* 0x000fc0000383ffff */
[----:B------:R-:W-:-:S00]  /*0170*/  NOP ;  /* 0x0000000000007918 */ /* 0x000fc00000000000 */
        /* <DEDUP_REMOVED lines=8> */
.L_x_11:


//--------------------- .text._Z9solveStepPdS_S_S_ --------------------------
	.section	.text._Z9solveStepPdS_S_S_,"ax",@progbits
	.align	128
        .global         _Z9solveStepPdS_S_S_
        .type           _Z9solveStepPdS_S_S_,@function
        .size           _Z9solveStepPdS_S_S_,(.L_x_10 - _Z9solveStepPdS_S_S_)
        .other          _Z9solveStepPdS_S_S_,@"STO_CUDA_ENTRY STV_DEFAULT"
_Z9solveStepPdS_S_S_:
.text._Z9solveStepPdS_S_S_:
[----:B------:R-:W-:Y:S01]  /*0000*/  LDC R1, c[0x0][0x37c] ;  /* 0x0000df00ff017b82 */ /* 0x000fe20000000800 */
[----:B------:R-:W0:Y:S07]  /*0010*/  S2R R0, SR_TID.X ;  /* 0x0000000000007919 */ /* 0x000e2e0000002100 */
[----:B------:R-:W0:Y:S08]  /*0020*/  S2UR UR4, SR_CTAID.X ;  /* 0x00000000000479c3 */ /* 0x000e300000002500 */
[----:B------:R-:W0:Y:S02]  /*0030*/  LDC R3, c[0x0][0x360] ;  /* 0x0000d800ff037b82 */ /* 0x000e240000000800 */
[----:B0-----:R-:W-:-:S05]  /*0040*/  IMAD R0, R3, UR4, R0 ;  /* 0x0000000403007c24 */ /* 0x001fca000f8e0200 */
[----:B------:R-:W-:-:S13]  /*0050*/  ISETP.GT.AND P0, PT, R0, 0x27ff, PT ;  /* 0x000027ff0000780c */ /* 0x000fda0003f04270 */
[----:B------:R-:W-:Y:S05]  /*0060*/  @P0 EXIT ;  /* 0x000000000000094d */ /* 0x000fea0003800000 */
[----:B------:R-:W0:Y:S01]  /*0070*/  LDCU.64 UR4, c[0x0][0x390] ;  /* 0x00007200ff0477ac */ /* 0x000e220008000a00 */
[----:B------:R-:W-:Y:S01]  /*0080*/  IMAD R14, R0, 0x2800, RZ ;  /* 0x00002800000e7824 */ /* 0x000fe200078e02ff */
[----:B------:R-:W-:Y:S01]  /*0090*/  CS2R R8, SRZ ;  /* 0x0000000000087805 */ /* 0x000fe2000001ff00 */
[----:B------:R-:W1:Y:S01]  /*00a0*/  LDCU.64 UR6, c[0x0][0x380] ;  /* 0x00007000ff0677ac */ /* 0x000e620008000a00 */
[----:B------:R-:W2:Y:S01]  /*00b0*/  LDCU.64 UR8, c[0x0][0x358] ;  /* 0x00006b00ff0877ac */ /* 0x000ea20008000a00 */
[----:B0-----:R-:W-:-:S04]  /*00c0*/  UIADD3 UR4, UP1, UPT, UR4, 0x40, URZ ;  /* 0x0000004004047890 */ /* 0x001fc8000ff3e0ff */
[----:B------:R-:W-:Y:S02]  /*00d0*/  UIADD3.X UR5, UPT, UPT, URZ, UR5, URZ, UP1, !UPT ;  /* 0x00000005ff057290 */ /* 0x000fe40008ffe4ff */
[----:B-1----:R-:W-:Y:S01]  /*00e0*/  UIADD3 UR6, UP0, UPT, UR6, 0x40, URZ ;  /* 0x0000004006067890 */ /* 0x002fe2000ff1e0ff */
[----:B------:R-:W-:Y:S01]  /*00f0*/  IMAD.U32 R10, RZ, RZ, UR4 ;  /* 0x00000004ff0a7e24 */ /* 0x000fe2000f8e00ff */
[----:B------:R-:W-:Y:S02]  /*0100*/  UMOV UR4, URZ ;  /* 0x000000ff00047c82 */ /* 0x000fe40008000000 */
[----:B------:R-:W-:Y:S01]  /*0110*/  IMAD.U32 R11, RZ, RZ, UR5 ;  /* 0x00000005ff0b7e24 */ /* 0x000fe2000f8e00ff */
[----:B--2---:R-:W-:-:S12]  /*0120*/  UIADD3.X UR7, UPT, UPT, URZ, UR7, URZ, UP0, !UPT ;  /* 0x00000007ff077290 */ /* 0x004fd800087fe4ff */
.L_x_1:
[----:B------:R-:W-:Y:S02]  /*0130*/  IMAD.U32 R6, RZ, RZ, UR6 ;  /* 0x00000006ff067e24 */ /* 0x000fe4000f8e00ff */
[----:B------:R-:W-:Y:S02]  /*0140*/  IMAD.U32 R7, RZ, RZ, UR7 ;  /* 0x00000007ff077e24 */ /* 0x000fe4000f8e00ff */
[----:B------:R-:W-:Y:S02]  /*0150*/  IMAD.MOV.U32 R2, RZ, RZ, R10 ;  /* 0x000000ffff027224 */ /* 0x000fe400078e000a */
[----:B------:R-:W-:-:S04]  /*0160*/  IMAD.WIDE R6, R14, 0x8, R6 ;  /* 0x000000080e067825 */ /* 0x000fc800078e0206 */
[----:B------:R-:W-:Y:S01]  /*0170*/  IMAD.MOV.U32 R3, RZ, RZ, R11 ;  /* 0x000000ffff037224 */ /* 0x000fe200078e000b */
[----:B------:R-:W2:Y:S04]  /*0180*/  LDG.E.64 R24, desc[UR8][R6.64+-0x38] ;  /* 0xffffc80806187981 */ /* 0x000ea8000c1e1b00 */
[----:B------:R-:W3:Y:S04]  /*0190*/  LDG.E.64 R12, desc[UR8][R2.64+-0x40] ;  /* 0xffffc008020c7981 */ /* 0x000ee8000c1e1b00 */
[----:B------:R-:W3:Y:S04]  /*01a0*/  LDG.E.64 R10, desc[UR8][R6.64+-0x40] ;  /* 0xffffc008060a7981 */ /* 0x000ee8000c1e1b00 */
[----:B------:R-:W2:Y:S04]  /*01b0*/  LDG.E.64 R4, desc[UR8][R2.64+-0x38] ;  /* 0xffffc80802047981 */ /* 0x000ea8000c1e1b00 */
[----:B------:R-:W4:Y:S04]  /*01c0*/  LDG.E.64 R20, desc[UR8][R2.64+-0x30] ;  /* 0xffffd00802147981 */ /* 0x000f28000c1e1b00 */
[----:B------:R-:W4:Y:S04]  /*01d0*/  LDG.E.64 R22, desc[UR8][R6.64+-0x30] ;  /* 0xffffd00806167981 */ /* 0x000f28000c1e1b00 */
[----:B------:R-:W5:Y:S04]  /*01e0*/  LDG.E.64 R16, desc[UR8][R2.64+-0x28] ;  /* 0xffffd80802107981 */ /* 0x000f68000c1e1b00 */
[----:B------:R-:W5:Y:S04]  /*01f0*/  LDG.E.64 R18, desc[UR8][R6.64+-0x28] ;  /* 0xffffd80806127981 */ /* 0x000f68000c1e1b00 */
[----:B------:R-:W5:Y:S04]  /*0200*/  LDG.E.64 R28, desc[UR8][R6.64+0x38] ;  /* 0x00003808061c7981 */ /* 0x000f68000c1e1b00 */
[----:B------:R-:W5:Y:S01]  /*0210*/  LDG.E.64 R26, desc[UR8][R2.64+0x38] ;  /* 0x00003808021a7981 */ /* 0x000f62000c1e1b00 */
[----:B---3--:R-:W-:-:S03]  /*0220*/  DFMA R8, R10, R12, R8 ;  /* 0x0000000c0a08722b */ /* 0x008fc60000000008 */
[----:B------:R-:W3:Y:S04]  /*0230*/  LDG.E.64 R10, desc[UR8][R2.64+-0x20] ;  /* 0xffffe008020a7981 */ /* 0x000ee8000c1e1b00 */
[----:B------:R-:W3:Y:S01]  /*0240*/  LDG.E.64 R12, desc[UR8][R6.64+-0x20] ;  /* 0xffffe008060c7981 */ /* 0x000ee2000c1e1b00 */
[----:B--2---:R-:W-:-:S03]  /*0250*/  DFMA R24, R24, R4, R8 ;  /* 0x000000041818722b */ /* 0x004fc60000000008 */
[----:B------:R-:W2:Y:S04]  /*0260*/  LDG.E.64 R4, desc[UR8][R2.64+-0x18] ;  /* 0xffffe80802047981 */ /* 0x000ea8000c1e1b00 */
[----:B------:R-:W2:Y:S01]  /*0270*/  LDG.E.64 R8, desc[UR8][R6.64+-0x18] ;  /* 0xffffe80806087981 */ /* 0x000ea2000c1e1b00 */
[----:B----4-:R-:W-:-:S03]  /*0280*/  DFMA R24, R22, R20, R24 ;  /* 0x000000141618722b */ /* 0x010fc60000000018 */
[----:B------:R-:W4:Y:S04]  /*0290*/  LDG.E.64 R20, desc[UR8][R2.64+-0x10] ;  /* 0xfffff00802147981 */ /* 0x000f28000c1e1b00 */
[----:B------:R-:W4:Y:S01]  /*02a0*/  LDG.E.64 R22, desc[UR8][R6.64+-0x10] ;  /* 0xfffff00806167981 */ /* 0x000f22000c1e1b00 */
[----:B-----5:R-:W-:-:S03]  /*02b0*/  DFMA R24, R18, R16, R24 ;  /* 0x000000101218722b */ /* 0x020fc60000000018 */
        /* <DEDUP_REMOVED lines=23> */
[----:B-----5:R-:W-:Y:S01]  /*0430*/  DFMA R16, R18, R16, R20 ;  /* 0x000000101210722b */ /* 0x020fe20000000014 */
[----:B------:R-:W-:-:S04]  /*0440*/  UIADD3 UR4, UPT, UPT, UR4, 0x10, URZ ;  /* 0x0000001004047890 */ /* 0x000fc8000fffe0ff */
[----:B------:R-:W-:Y:S01]  /*0450*/  UISETP.NE.AND UP0, UPT, UR4, 0x2800, UPT ;  /* 0x000028000400788c */ /* 0x000fe2000bf05270 */
[----:B------:R-:W-:Y:S02]  /*0460*/  VIADD R14, R14, 0x10 ;  /* 0x000000100e0e7836 */ /* 0x000fe40000000000 */
[----:B---3--:R-:W-:-:S08]  /*0470*/  DFMA R10, R10, R12, R16 ;  /* 0x0000000c0a0a722b */ /* 0x008fd00000000010 */
[----:B--2---:R-:W-:Y:S01]  /*0480*/  DFMA R4, R4, R8, R10 ;  /* 0x000000080404722b */ /* 0x004fe2000000000a */
[----:B------:R-:W-:-:S07]  /*0490*/  IADD3 R10, P0, PT, R2, 0x80, RZ ;  /* 0x00000080020a7810 */ /* 0x000fce0007f1e0ff */
[----:B----4-:R-:W-:Y:S01]  /*04a0*/  DFMA R4, R22, R24, R4 ;  /* 0x000000181604722b */ /* 0x010fe20000000004 */
[----:B------:R-:W-:-:S07]  /*04b0*/  IMAD.X R11, RZ, RZ, R3, P0 ;  /* 0x000000ffff0b7224 */ /* 0x000fce00000e0603 */
[----:B------:R-:W-:Y:S01]  /*04c0*/  DFMA R8, R28, R26, R4 ;  /* 0x0000001a1c08722b */ /* 0x000fe20000000004 */
[----:B------:R-:W-:Y:S10]  /*04d0*/  BRA.U UP0, `(.L_x_1) ;  /* 0xfffffffd00147547 */ /* 0x000ff4000b83ffff */
[----:B------:R-:W0:Y:S01]  /*04e0*/  LDC.64 R6, c[0x0][0x380] ;  /* 0x0000e000ff067b82 */ /* 0x000e220000000a00 */
[----:B------:R-:W-:-:S07]  /*04f0*/  IMAD R3, R0, 0x2801, RZ ;  /* 0x0000280100037824 */ /* 0x000fce00078e02ff */
[----:B------:R-:W1:Y:S01]  /*0500*/  LDC.64 R4, c[0x0][0x390] ;  /* 0x0000e400ff047b82 */ /* 0x000e620000000a00 */
[----:B0-----:R-:W-:-:S07]  /*0510*/  IMAD.WIDE R6, R3, 0x8, R6 ;  /* 0x0000000803067825 */ /* 0x001fce00078e0206 */
[----:B------:R-:W0:Y:S01]  /*0520*/  LDC.64 R2, c[0x0][0x388] ;  /* 0x0000e200ff027b82 */ /* 0x000e220000000a00 */
[----:B------:R-:W2:Y:S01]  /*0530*/  LDG.E.64 R6, desc[UR8][R6.64] ;  /* 0x0000000806067981 */ /* 0x000ea2000c1e1b00 */
[----:B0-----:R-:W-:-:S06]  /*0540*/  IMAD.WIDE R2, R0, 0x8, R2 ;  /* 0x0000000800027825 */ /* 0x001fcc00078e0202 */
[----:B------:R-:W3:Y:S01]  /*0550*/  LDG.E.64 R2, desc[UR8][R2.64] ;  /* 0x0000000802027981 */ /* 0x000ee2000c1e1b00 */
[----:B-1----:R-:W-:-:S06]  /*0560*/  IMAD.WIDE R4, R0, 0x8, R4 ;  /* 0x0000000800047825 */ /* 0x002fcc00078e0204 */
[----:B------:R-:W5:Y:S01]  /*0570*/  LDG.E.64 R4, desc[UR8][R4.64] ;  /* 0x0000000804047981 */ /* 0x000f62000c1e1b00 */
[----:B------:R-:W-:Y:S01]  /*0580*/  IMAD.MOV.U32 R10, RZ, RZ, 0x1 ;  /* 0x00000001ff0a7424 */ /* 0x000fe200078e00ff */
[----:B------:R-:W-:Y:S01]  /*0590*/  BSSY.RECONVERGENT B0, `(.L_x_2) ;  /* 0x0000011000007945 */ /* 0x000fe20003800200 */
[----:B--2---:R-:W0:Y:S04]  /*05a0*/  MUFU.RCP64H R11, R7 ;  /* 0x00000007000b7308 */ /* 0x004e280000001800 */
[----:B0-----:R-:W-:-:S08]  /*05b0*/  DFMA R12, -R6, R10, 1 ;  /* 0x3ff00000060c742b */ /* 0x001fd0000000010a */
[----:B------:R-:W-:Y:S02]  /*05c0*/  DFMA R12, R12, R12, R12 ;  /* 0x0000000c0c0c722b */ /* 0x000fe4000000000c */
[----:B---3--:R-:W-:-:S06]  /*05d0*/  DADD R8, -R8, R2 ;  /* 0x0000000008087229 */ /* 0x008fcc0000000102 */
[----:B------:R-:W-:-:S04]  /*05e0*/  DFMA R12, R10, R12, R10 ;  /* 0x0000000c0a0c722b */ /* 0x000fc8000000000a */
[----:B------:R-:W-:-:S04]  /*05f0*/  FSETP.GEU.AND P1, PT, |R9|, 6.5827683646048100446e-37, PT ;  /* 0x036000000900780b */ /* 0x000fc80003f2e200 */
[----:B------:R-:W-:-:S08]  /*0600*/  DFMA R10, -R6, R12, 1 ;  /* 0x3ff00000060a742b */ /* 0x000fd0000000010c */
[----:B------:R-:W-:-:S08]  /*0610*/  DFMA R10, R12, R10, R12 ;  /* 0x0000000a0c0a722b */ /* 0x000fd0000000000c */
[----:B------:R-:W-:-:S08]  /*0620*/  DMUL R2, R8, R10 ;  /* 0x0000000a08027228 */ /* 0x000fd00000000000 */
[----:B------:R-:W-:-:S08]  /*0630*/  DFMA R12, -R6, R2, R8 ;  /* 0x00000002060c722b */ /* 0x000fd00000000108 */
[----:B------:R-:W-:-:S10]  /*0640*/  DFMA R2, R10, R12, R2 ;  /* 0x0000000c0a02722b */ /* 0x000fd40000000002 */
[----:B------:R-:W-:-:S05]  /*0650*/  FFMA R10, RZ, R7, R3 ;  /* 0x00000007ff0a7223 */ /* 0x000fca0000000003 */
[----:B------:R-:W-:-:S13]  /*0660*/  FSETP.GT.AND P0, PT, |R10|, 1.469367938527859385e-39, PT ;  /* 0x001000000a00780b */ /* 0x000fda0003f04200 */
[----:B------:R-:W-:Y:S05]  /*0670*/  @P0 BRA P1, `(.L_x_3) ;  /* 0x0000000000080947 */ /* 0x000fea0000800000 */
[----:B------:R-:W-:-:S07]  /*0680*/  MOV R12, 0x6a0 ;  /* 0x000006a0000c7802 */ /* 0x000fce0000000f00 */
[----:B-----5:R-:W-:Y:S05]  /*0690*/  CALL.REL.NOINC `($__internal_0_$__cuda_sm20_div_rn_f64_full) ;  /* 0x0000000000187944 */ /* 0x020fea0003c00000 */
.L_x_3:
[----:B------:R-:W-:Y:S05]  /*06a0*/  BSYNC.RECONVERGENT B0 ;  /* 0x0000000000007941 */ /* 0x000fea0003800200 */
.L_x_2:
[----:B------:R-:W0:Y:S01]  /*06b0*/  LDC.64 R6, c[0x0][0x398] ;  /* 0x0000e600ff067b82 */ /* 0x000e220000000a00 */
[----:B-----5:R-:W-:Y:S01]  /*06c0*/  DADD R4, R4, R2 ;  /* 0x0000000004047229 */ /* 0x020fe20000000002 */
[----:B0-----:R-:W-:-:S06]  /*06d0*/  IMAD.WIDE R2, R0, 0x8, R6 ;  /* 0x0000000800027825 */ /* 0x001fcc00078e0206 */
[----:B------:R-:W-:Y:S01]  /*06e0*/  STG.E.64 desc[UR8][R2.64], R4 ;  /* 0x0000000402007986 */ /* 0x000fe2000c101b08 */
[----:B------:R-:W-:Y:S05]  /*06f0*/  EXIT ;  /* 0x000000000000794d */ /* 0x000fea0003800000 */
        .weak           $__internal_0_$__cuda_sm20_div_rn_f64_full
        .type           $__internal_0_$__cuda_sm20_div_rn_f64_full,@function
        .size           $__internal_0_$__cuda_sm20_div_rn_f64_full,(.L_x_10 - $__internal_0_$__cuda_sm20_div_rn_f64_full)
$__internal_0_$__cuda_sm20_div_rn_f64_full:
[C---:B------:R-:W-:Y:S01]  /*0700*/  FSETP.GEU.AND P0, PT, |R7|.reuse, 1.469367938527859385e-39, PT ;  /* 0x001000000700780b */ /* 0x040fe20003f0e200 */
[----:B------:R-:W-:Y:S01]  /*0710*/  IMAD.MOV.U32 R10, RZ, RZ, 0x1 ;  /* 0x00000001ff0a7424 */ /* 0x000fe200078e00ff */
[----:B------:R-:W-:Y:S01]  /*0720*/  LOP3.LUT R2, R7, 0x800fffff, RZ, 0xc0, !PT ;  /* 0x800fffff07027812 */ /* 0x000fe200078ec0ff */
[----:B------:R-:W-:Y:S01]  /*0730*/  BSSY.RECONVERGENT B1, `(.L_x_4) ;  /* 0x0000055000017945 */ /* 0x000fe20003800200 */
[C---:B------:R-:W-:Y:S02]  /*0740*/  FSETP.GEU.AND P2, PT, |R9|.reuse, 1.469367938527859385e-39, PT ;  /* 0x001000000900780b */ /* 0x040fe40003f4e200 */
[----:B------:R-:W-:Y:S01]  /*0750*/  LOP3.LUT R3, R2, 0x3ff00000, RZ, 0xfc, !PT ;  /* 0x3ff0000002037812 */ /* 0x000fe200078efcff */
[----:B------:R-:W-:Y:S01]  /*0760*/  IMAD.MOV.U32 R2, RZ, RZ, R6 ;  /* 0x000000ffff027224 */ /* 0x000fe200078e0006 */
[----:B------:R-:W-:Y:S02]  /*0770*/  LOP3.LUT R13, R9, 0x7ff00000, RZ, 0xc0, !PT ;  /* 0x7ff00000090d7812 */ /* 0x000fe400078ec0ff */
[----:B------:R-:W-:-:S03]  /*0780*/  LOP3.LUT R16, R7, 0x7ff00000, RZ, 0xc0, !PT ;  /* 0x7ff0000007107812 */ /* 0x000fc600078ec0ff */
[----:B------:R-:W-:Y:S01]  /*0790*/  @!P0 DMUL R2, R6, 8.98846567431157953865e+307 ;  /* 0x7fe0000006028828 */ /* 0x000fe20000000000 */
[----:B------:R-:W-:-:S03]  /*07a0*/  ISETP.GE.U32.AND P1, PT, R13, R16, PT ;  /* 0x000000100d00720c */ /* 0x000fc60003f26070 */
[----:B------:R-:W-:Y:S02]  /*07b0*/  @!P2 LOP3.LUT R20, R7, 0x7ff00000, RZ, 0xc0, !PT ;  /* 0x7ff000000714a812 */ /* 0x000fe400078ec0ff */
[----:B------:R-:W0:Y:S02]  /*07c0*/  MUFU.RCP64H R11, R3 ;  /* 0x00000003000b7308 */ /* 0x000e240000001800 */
[----:B------:R-:W-:Y:S01]  /*07d0*/  @!P2 ISETP.GE.U32.AND P3, PT, R13, R20, PT ;  /* 0x000000140d00a20c */ /* 0x000fe20003f66070 */
[----:B------:R-:W-:Y:S01]  /*07e0*/  @!P2 IMAD.MOV.U32 R20, RZ, RZ, RZ ;  /* 0x000000ffff14a224 */ /* 0x000fe200078e00ff */
[----:B0-----:R-:W-:-:S08]  /*07f0*/  DFMA R14, R10, -R2, 1 ;  /* 0x3ff000000a0e742b */ /* 0x001fd00000000802 */
[----:B------:R-:W-:Y:S01]  /*0800*/  DFMA R18, R14, R14, R14 ;  /* 0x0000000e0e12722b */ /* 0x000fe2000000000e */
[----:B------:R-:W-:-:S05]  /*0810*/  IMAD.MOV.U32 R14, RZ, RZ, 0x1ca00000 ;  /* 0x1ca00000ff0e7424 */ /* 0x000fca00078e00ff */
[C---:B------:R-:W-:Y:S02]  /*0820*/  @!P2 SEL R15, R14.reuse, 0x63400000, !P3 ;  /* 0x634000000e0fa807 */ /* 0x040fe40005800000 */
[----:B------:R-:W-:Y:S01]  /*0830*/  DFMA R18, R10, R18, R10 ;  /* 0x000000120a12722b */ /* 0x000fe2000000000a */
[----:B------:R-:W-:Y:S01]  /*0840*/  SEL R11, R14, 0x63400000, !P1 ;  /* 0x634000000e0b7807 */ /* 0x000fe20004800000 */
[----:B------:R-:W-:Y:S01]  /*0850*/  IMAD.MOV.U32 R10, RZ, RZ, R8 ;  /* 0x000000ffff0a7224 */ /* 0x000fe200078e0008 */
[--C-:B------:R-:W-:Y:S02]  /*0860*/  @!P2 LOP3.LUT R15, R15, 0x80000000, R9.reuse, 0xf8, !PT ;  /* 0x800000000f0fa812 */ /* 0x100fe400078ef809 */
[----:B------:R-:W-:Y:S02]  /*0870*/  LOP3.LUT R11, R11, 0x800fffff, R9, 0xf8, !PT ;  /* 0x800fffff0b0b7812 */ /* 0x000fe400078ef809 */
[----:B------:R-:W-:Y:S01]  /*0880*/  @!P2 LOP3.LUT R21, R15, 0x100000, RZ, 0xfc, !PT ;  /* 0x001000000f15a812 */ /* 0x000fe200078efcff */
[----:B------:R-:W-:-:S05]  /*0890*/  DFMA R22, R18, -R2, 1 ;  /* 0x3ff000001216742b */ /* 0x000fca0000000802 */
[----:B------:R-:W-:-:S03]  /*08a0*/  @!P2 DFMA R10, R10, 2, -R20 ;  /* 0x400000000a0aa82b */ /* 0x000fc60000000814 */
[----:B------:R-:W-:Y:S01]  /*08b0*/  DFMA R18, R18, R22, R18 ;  /* 0x000000161212722b */ /* 0x000fe20000000012 */
[----:B------:R-:W-:Y:S02]  /*08c0*/  IMAD.MOV.U32 R23, RZ, RZ, R13 ;  /* 0x000000ffff177224 */ /* 0x000fe400078e000d */
[----:B------:R-:W-:Y:S01]  /*08d0*/  IMAD.MOV.U32 R22, RZ, RZ, R16 ;  /* 0x000000ffff167224 */ /* 0x000fe200078e0010 */
[----:B------:R-:W-:-:S03]  /*08e0*/  @!P0 LOP3.LUT R22, R3, 0x7ff00000, RZ, 0xc0, !PT ;  /* 0x7ff0000003168812 */ /* 0x000fc600078ec0ff */
[----:B------:R-:W-:Y:S01]  /*08f0*/  @!P2 LOP3.LUT R23, R11, 0x7ff00000, RZ, 0xc0, !PT ;  /* 0x7ff000000b17a812 */ /* 0x000fe200078ec0ff */
[----:B------:R-:W-:Y:S01]  /*0900*/  DMUL R20, R18, R10 ;  /* 0x0000000a12147228 */ /* 0x000fe20000000000 */
[----:B------:R-:W-:-:S03]  /*0910*/  VIADD R24, R22, 0xffffffff ;  /* 0xffffffff16187836 */ /* 0x000fc60000000000 */
[----:B------:R-:W-:-:S04]  /*0920*/  VIADD R15, R23, 0xffffffff ;  /* 0xffffffff170f7836 */ /* 0x000fc80000000000 */
[----:B------:R-:W-:Y:S01]  /*0930*/  DFMA R16, R20, -R2, R10 ;  /* 0x800000021410722b */ /* 0x000fe2000000000a */
[----:B------:R-:W-:-:S04]  /*0940*/  ISETP.GT.U32.AND P0, PT, R15, 0x7feffffe, PT ;  /* 0x7feffffe0f00780c */ /* 0x000fc80003f04070 */
[----:B------:R-:W-:-:S03]  /*0950*/  ISETP.GT.U32.OR P0, PT, R24, 0x7feffffe, P0 ;  /* 0x7feffffe1800780c */ /* 0x000fc60000704470 */
[----:B------:R-:W-:-:S10]  /*0960*/  DFMA R16, R18, R16, R20 ;  /* 0x000000101210722b */ /* 0x000fd40000000014 */
[----:B------:R-:W-:Y:S05]  /*0970*/  @P0 BRA `(.L_x_5) ;  /* 0x00000000006c0947 */ /* 0x000fea0003800000 */
[----:B------:R-:W-:-:S04]  /*0980*/  LOP3.LUT R18, R7, 0x7ff00000, RZ, 0xc0, !PT ;  /* 0x7ff0000007127812 */ /* 0x000fc800078ec0ff */
[CC--:B------:R-:W-:Y:S02]  /*0990*/  VIADDMNMX R8, R13.reuse, -R18.reuse, 0xb9600000, !PT ;  /* 0xb96000000d087446 */ /* 0x0c0fe40007800912 */
[----:B------:R-:W-:Y:S02]  /*09a0*/  ISETP.GE.U32.AND P0, PT, R13, R18, PT ;  /* 0x000000120d00720c */ /* 0x000fe40003f06070 */
[----:B------:R-:W-:Y:S02]  /*09b0*/  VIMNMX R8, PT, PT, R8, 0x46a00000, PT ;  /* 0x46a0000008087848 */ /* 0x000fe40003fe0100 */
[----:B------:R-:W-:-:S05]  /*09c0*/  SEL R13, R14, 0x63400000, !P0 ;  /* 0x634000000e0d7807 */ /* 0x000fca0004000000 */
[----:B------:R-:W-:Y:S02]  /*09d0*/  IMAD.IADD R13, R8, 0x1, -R13 ;  /* 0x00000001080d7824 */ /* 0x000fe400078e0a0d */
[----:B------:R-:W-:Y:S02]  /*09e0*/  IMAD.MOV.U32 R8, RZ, RZ, RZ ;  /* 0x000000ffff087224 */ /* 0x000fe400078e00ff */
[----:B------:R-:W-:-:S06]  /*09f0*/  VIADD R9, R13, 0x7fe00000 ;  /* 0x7fe000000d097836 */ /* 0x000fcc0000000000 */
[----:B------:R-:W-:-:S10]  /*0a00*/  DMUL R14, R16, R8 ;  /* 0x00000008100e7228 */ /* 0x000fd40000000000 */
[----:B------:R-:W-:-:S13]  /*0a10*/  FSETP.GTU.AND P0, PT, |R15|, 1.469367938527859385e-39, PT ;  /* 0x001000000f00780b */ /* 0x000fda0003f0c200 */
[----:B------:R-:W-:Y:S05]  /*0a20*/  @P0 BRA `(.L_x_6) ;  /* 0x0000000000940947 */ /* 0x000fea0003800000 */
[----:B------:R-:W-:Y:S01]  /*0a30*/  DFMA R2, R16, -R2, R10 ;  /* 0x800000021002722b */ /* 0x000fe2000000000a */
[----:B------:R-:W-:-:S09]  /*0a40*/  IMAD.MOV.U32 R8, RZ, RZ, RZ ;  /* 0x000000ffff087224 */ /* 0x000fd200078e00ff */
[C---:B------:R-:W-:Y:S02]  /*0a50*/  FSETP.NEU.AND P0, PT, R3.reuse, RZ, PT ;  /* 0x000000ff0300720b */ /* 0x040fe40003f0d000 */
[----:B------:R-:W-:-:S04]  /*0a60*/  LOP3.LUT R7, R3, 0x80000000, R7, 0x48, !PT ;  /* 0x8000000003077812 */ /* 0x000fc800078e4807 */
[----:B------:R-:W-:-:S07]  /*0a70*/  LOP3.LUT R9, R7, R9, RZ, 0xfc, !PT ;  /* 0x0000000907097212 */ /* 0x000fce00078efcff */
[----:B------:R-:W-:Y:S05]  /*0a80*/  @!P0 BRA `(.L_x_6) ;  /* 0x00000000007c8947 */ /* 0x000fea0003800000 */
[----:B------:R-:W-:Y:S01]  /*0a90*/  IMAD.MOV R3, RZ, RZ, -R13 ;  /* 0x000000ffff037224 */ /* 0x000fe200078e0a0d */
[----:B------:R-:W-:Y:S01]  /*0aa0*/  DMUL.RP R8, R16, R8 ;  /* 0x0000000810087228 */ /* 0x000fe20000008000 */
[----:B------:R-:W-:-:S06]  /*0ab0*/  IMAD.MOV.U32 R2, RZ, RZ, RZ ;  /* 0x000000ffff027224 */ /* 0x000fcc00078e00ff */
[----:B------:R-:W-:-:S03]  /*0ac0*/  DFMA R2, R14, -R2, R16 ;  /* 0x800000020e02722b */ /* 0x000fc60000000010 */
[----:B------:R-:W-:-:S03]  /*0ad0*/  LOP3.LUT R7, R9, R7, RZ, 0x3c, !PT ;  /* 0x0000000709077212 */ /* 0x000fc600078e3cff */
[----:B------:R-:W-:-:S04]  /*0ae0*/  IADD3 R2, PT, PT, -R13, -0x43300000, RZ ;  /* 0xbcd000000d027810 */ /* 0x000fc80007ffe1ff */
[----:B------:R-:W-:-:S04]  /*0af0*/  FSETP.NEU.AND P0, PT, |R3|, R2, PT ;  /* 0x000000020300720b */ /* 0x000fc80003f0d200 */
[----:B------:R-:W-:Y:S02]  /*0b00*/  FSEL R14, R8, R14, !P0 ;  /* 0x0000000e080e7208 */ /* 0x000fe40004000000 */
[----:B------:R-:W-:Y:S01]  /*0b10*/  FSEL R15, R7, R15, !P0 ;  /* 0x0000000f070f7208 */ /* 0x000fe20004000000 */
[----:B------:R-:W-:Y:S06]  /*0b20*/  BRA `(.L_x_6) ;  /* 0x0000000000547947 */ /* 0x000fec0003800000 */
.L_x_5:
[----:B------:R-:W-:-:S14]  /*0b30*/  DSETP.NAN.AND P0, PT, R8, R8, PT ;  /* 0x000000080800722a */ /* 0x000fdc0003f08000 */
[----:B------:R-:W-:Y:S05]  /*0b40*/  @P0 BRA `(.L_x_7) ;  /* 0x0000000000440947 */ /* 0x000fea0003800000 */
[----:B------:R-:W-:-:S14]  /*0b50*/  DSETP.NAN.AND P0, PT, R6, R6, PT ;  /* 0x000000060600722a */ /* 0x000fdc0003f08000 */
[----:B------:R-:W-:Y:S05]  /*0b60*/  @P0 BRA `(.L_x_8) ;  /* 0x0000000000300947 */ /* 0x000fea0003800000 */
[----:B------:R-:W-:Y:S01]  /*0b70*/  ISETP.NE.AND P0, PT, R23, R22, PT ;  /* 0x000000161700720c */ /* 0x000fe20003f05270 */
[----:B------:R-:W-:Y:S02]  /*0b80*/  IMAD.MOV.U32 R14, RZ, RZ, 0x0 ;  /* 0x00000000ff0e7424 */ /* 0x000fe400078e00ff */
[----:B------:R-:W-:-:S10]  /*0b90*/  IMAD.MOV.U32 R15, RZ, RZ, -0x80000 ;  /* 0xfff80000ff0f7424 */ /* 0x000fd400078e00ff */
[----:B------:R-:W-:Y:S05]  /*0ba0*/  @!P0 BRA `(.L_x_6) ;  /* 0x0000000000348947 */ /* 0x000fea0003800000 */
[----:B------:R-:W-:Y:S02]  /*0bb0*/  ISETP.NE.AND P0, PT, R23, 0x7ff00000, PT ;  /* 0x7ff000001700780c */ /* 0x000fe40003f05270 */
[----:B------:R-:W-:Y:S02]  /*0bc0*/  LOP3.LUT R15, R9, 0x80000000, R7, 0x48, !PT ;  /* 0x80000000090f7812 */ /* 0x000fe400078e4807 */
[----:B------:R-:W-:-:S13]  /*0bd0*/  ISETP.EQ.OR P0, PT, R22, RZ, !P0 ;  /* 0x000000ff1600720c */ /* 0x000fda0004702670 */
[----:B------:R-:W-:Y:S01]  /*0be0*/  @P0 LOP3.LUT R2, R15, 0x7ff00000, RZ, 0xfc, !PT ;  /* 0x7ff000000f020812 */ /* 0x000fe200078efcff */
[----:B------:R-:W-:Y:S02]  /*0bf0*/  @!P0 IMAD.MOV.U32 R14, RZ, RZ, RZ ;  /* 0x000000ffff0e8224 */ /* 0x000fe400078e00ff */
[----:B------:R-:W-:Y:S02]  /*0c00*/  @P0 IMAD.MOV.U32 R14, RZ, RZ, RZ ;  /* 0x000000ffff0e0224 */ /* 0x000fe400078e00ff */
[----:B------:R-:W-:Y:S01]  /*0c10*/  @P0 IMAD.MOV.U32 R15, RZ, RZ, R2 ;  /* 0x000000ffff0f0224 */ /* 0x000fe200078e0002 */
[----:B------:R-:W-:Y:S06]  /*0c20*/  BRA `(.L_x_6) ;  /* 0x0000000000147947 */ /* 0x000fec0003800000 */
.L_x_8:
[----:B------:R-:W-:Y:S01]  /*0c30*/  LOP3.LUT R15, R7, 0x80000, RZ, 0xfc, !PT ;  /* 0x00080000070f7812 */ /* 0x000fe200078efcff */
[----:B------:R-:W-:Y:S01]  /*0c40*/  IMAD.MOV.U32 R14, RZ, RZ, R6 ;  /* 0x000000ffff0e7224 */ /* 0x000fe200078e0006 */
[----:B------:R-:W-:Y:S06]  /*0c50*/  BRA `(.L_x_6) ;  /* 0x0000000000087947 */ /* 0x000fec0003800000 */
.L_x_7:
[----:B------:R-:W-:Y:S01]  /*0c60*/  LOP3.LUT R15, R9, 0x80000, RZ, 0xfc, !PT ;  /* 0x00080000090f7812 */ /* 0x000fe200078efcff */
[----:B------:R-:W-:-:S07]  /*0c70*/  IMAD.MOV.U32 R14, RZ, RZ, R8 ;  /* 0x000000ffff0e7224 */ /* 0x000fce00078e0008 */
.L_x_6:
[----:B------:R-:W-:Y:S05]  /*0c80*/  BSYNC.RECONVERGENT B1 ;  /* 0x0000000000017941 */ /* 0x000fea0003800200 */
.L_x_4:
[----:B------:R-:W-:Y:S02]  /*0c90*/  IMAD.MOV.U32 R13, RZ, RZ, 0x0 ;  /* 0x00000000ff0d7424 */ /* 0x000fe400078e00ff */
[----:B------:R-:W-:Y:S02]  /*0ca0*/  IMAD.MOV.U32 R2, RZ, RZ, R14 ;  /* 0x000000ffff027224 */ /* 0x000fe400078e000e */
[----:B------:R-:W-:Y:S01]  /*0cb0*/  IMAD.MOV.U32 R3, RZ, RZ, R15 ;  /* 0x000000ffff037224 */ /* 0x000fe200078e000f */
[----:B------:R-:W-:Y:S06]  /*0cc0*/  RET.REL.NODEC R12 `(_Z9solveStepPdS_S_S_) ;  /* 0xfffffff00ccc7950 */ /* 0x000fec0003c3ffff */
.L_x_9:
        /* <DEDUP_REMOVED lines=11> */
.L_x_10:


//--------------------- .nv.shared.reserved.0     --------------------------
	.section	.nv.shared.reserved.0,"aw",@nobits
	.weak		__nv_reservedSMEM_offset_0_alias
	.size		__nv_reservedSMEM_offset_0_alias, 0, 64
	.other		__nv_reservedSMEM_offset_0_alias,@"STO_CUDA_RESERVED_SHARED STV_DEFAULT"
__nv_reservedSMEM_offset_0_alias:
	.zero		0
	.zero		64


//--------------------- .nv.constant0._Z11diffVectorsPdS_S_ --------------------------
	.section	.nv.constant0._Z11diffVectorsPdS_S_,"a",@progbits
	.sectionflags	@""
	.align	4
.nv.constant0._Z11diffVectorsPdS_S_:
	.zero		920


//--------------------- .nv.constant0._Z9solveStepPdS_S_S_ --------------------------
	.section	.nv.constant0._Z9solveStepPdS_S_S_,"a",@progbits
	.sectionflags	@""
	.align	4
.nv.constant0._Z9solveStepPdS_S_S_:
	.zero		928


//--------------------- SYMBOLS --------------------------

	.type		.nv.reservedSmem.offset0,@object
	.size		.nv.reservedSmem.offset0,0x4
